//
// Generated by NVIDIA NVVM Compiler
//
// Compiler Build ID: CL-36424714
// Cuda compilation tools, release 13.0, V13.0.88
// Based on NVVM 20.0.0
//

.version 9.0
.target sm_100
.address_size 64

	// .globl	_Z25TiledMatrixMultiplicationPiS_S_iii
// _ZZ25TiledMatrixMultiplicationPiS_S_iiiE8shared_A has been demoted
// _ZZ25TiledMatrixMultiplicationPiS_S_iiiE8shared_B has been demoted

.visible .entry _Z25TiledMatrixMultiplicationPiS_S_iii(
	.param .u64 .ptr .align 1 _Z25TiledMatrixMultiplicationPiS_S_iii_param_0,
	.param .u64 .ptr .align 1 _Z25TiledMatrixMultiplicationPiS_S_iii_param_1,
	.param .u64 .ptr .align 1 _Z25TiledMatrixMultiplicationPiS_S_iii_param_2,
	.param .u32 _Z25TiledMatrixMultiplicationPiS_S_iii_param_3,
	.param .u32 _Z25TiledMatrixMultiplicationPiS_S_iii_param_4,
	.param .u32 _Z25TiledMatrixMultiplicationPiS_S_iii_param_5
)
{
	.reg .pred 	%p<26>;
	.reg .b32 	%r<235>;
	.reg .b64 	%rd<22>;
	// demoted variable
	.shared .align 4 .b8 _ZZ25TiledMatrixMultiplicationPiS_S_iiiE8shared_A[1024];
	// demoted variable
	.shared .align 4 .b8 _ZZ25TiledMatrixMultiplicationPiS_S_iiiE8shared_B[1024];
	ld.param.u64 	%rd4, [_Z25TiledMatrixMultiplicationPiS_S_iii_param_0];
	ld.param.u64 	%rd5, [_Z25TiledMatrixMultiplicationPiS_S_iii_param_1];
	ld.param.u32 	%r42, [_Z25TiledMatrixMultiplicationPiS_S_iii_param_3];
	ld.param.u32 	%r43, [_Z25TiledMatrixMultiplicationPiS_S_iii_param_4];
	ld.param.u32 	%r44, [_Z25TiledMatrixMultiplicationPiS_S_iii_param_5];
	cvta.to.global.u64 	%rd1, %rd5;
	cvta.to.global.u64 	%rd2, %rd4;
	mov.u32 	%r1, %ctaid.y;
	shl.b32 	%r46, %r1, 4;
	mov.u32 	%r2, %tid.y;
	add.s32 	%r3, %r46, %r2;
	mov.u32 	%r4, %ctaid.x;
	shl.b32 	%r5, %r4, 4;
	mov.u32 	%r6, %tid.x;
	add.s32 	%r7, %r5, %r6;
	setp.lt.s32 	%p1, %r43, 1;
	mov.b32 	%r234, 0;
	@%p1 bra 	$L__BB0_19;
	add.s32 	%r8, %r43, 15;
	shl.b32 	%r49, %r2, 6;
	mov.u32 	%r50, _ZZ25TiledMatrixMultiplicationPiS_S_iiiE8shared_A;
	add.s32 	%r9, %r50, %r49;
	shl.b32 	%r51, %r6, 2;
	add.s32 	%r10, %r9, %r51;
	mov.u32 	%r52, _ZZ25TiledMatrixMultiplicationPiS_S_iiiE8shared_B;
	add.s32 	%r13, %r52, %r51;
	add.s32 	%r11, %r13, %r49;
	mul.lo.s32 	%r12, %r43, %r3;
	setp.lt.u32 	%p2, %r43, 17;
	mov.b32 	%r232, 0;
	mov.u32 	%r234, %r232;
	@%p2 bra 	$L__BB0_13;
	shr.u32 	%r54, %r8, 4;
	and.b32  	%r55, %r54, 134217726;
	neg.s32 	%r229, %r55;
	add.s32 	%r56, %r2, 16;
	mad.lo.s32 	%r57, %r44, %r56, %r6;
	add.s32 	%r227, %r57, %r5;
	shl.b32 	%r16, %r44, 5;
	mad.lo.s32 	%r58, %r2, %r44, %r6;
	add.s32 	%r226, %r58, %r5;
	add.s32 	%r59, %r6, %r12;
	add.s32 	%r225, %r59, 16;
	mov.b32 	%r234, 0;
	mov.u32 	%r224, %r6;
	mov.u32 	%r228, %r2;
$L__BB0_3:
	setp.ge.s32 	%p3, %r3, %r42;
	mov.b32 	%r61, 0;
	st.shared.u32 	[%r10], %r61;
	st.shared.u32 	[%r11], %r61;
	setp.ge.u32 	%p4, %r224, %r43;
	or.pred  	%p5, %p4, %p3;
	@%p5 bra 	$L__BB0_5;
	add.s32 	%r62, %r225, -16;
	mul.wide.u32 	%rd6, %r62, 4;
	add.s64 	%rd7, %rd2, %rd6;
	ld.global.u32 	%r63, [%rd7];
	st.shared.u32 	[%r10], %r63;
$L__BB0_5:
	setp.ge.s32 	%p6, %r7, %r44;
	setp.ge.u32 	%p7, %r228, %r43;
	or.pred  	%p8, %p6, %p7;
	@%p8 bra 	$L__BB0_7;
	mul.wide.u32 	%rd8, %r226, 4;
	add.s64 	%rd9, %rd1, %rd8;
	ld.global.u32 	%r64, [%rd9];
	st.shared.u32 	[%r11], %r64;
$L__BB0_7:
	bar.sync 	0;
	ld.shared.u32 	%r66, [%r9];
	ld.shared.u32 	%r67, [%r13];
	mad.lo.s32 	%r68, %r67, %r66, %r234;
	ld.shared.u32 	%r69, [%r9+4];
	ld.shared.u32 	%r70, [%r13+64];
	mad.lo.s32 	%r71, %r70, %r69, %r68;
	ld.shared.u32 	%r72, [%r9+8];
	ld.shared.u32 	%r73, [%r13+128];
	mad.lo.s32 	%r74, %r73, %r72, %r71;
	ld.shared.u32 	%r75, [%r9+12];
	ld.shared.u32 	%r76, [%r13+192];
	mad.lo.s32 	%r77, %r76, %r75, %r74;
	ld.shared.u32 	%r78, [%r9+16];
	ld.shared.u32 	%r79, [%r13+256];
	mad.lo.s32 	%r80, %r79, %r78, %r77;
	ld.shared.u32 	%r81, [%r9+20];
	ld.shared.u32 	%r82, [%r13+320];
	mad.lo.s32 	%r83, %r82, %r81, %r80;
	ld.shared.u32 	%r84, [%r9+24];
	ld.shared.u32 	%r85, [%r13+384];
	mad.lo.s32 	%r86, %r85, %r84, %r83;
	ld.shared.u32 	%r87, [%r9+28];
	ld.shared.u32 	%r88, [%r13+448];
	mad.lo.s32 	%r89, %r88, %r87, %r86;
	ld.shared.u32 	%r90, [%r9+32];
	ld.shared.u32 	%r91, [%r13+512];
	mad.lo.s32 	%r92, %r91, %r90, %r89;
	ld.shared.u32 	%r93, [%r9+36];
	ld.shared.u32 	%r94, [%r13+576];
	mad.lo.s32 	%r95, %r94, %r93, %r92;
	ld.shared.u32 	%r96, [%r9+40];
	ld.shared.u32 	%r97, [%r13+640];
	mad.lo.s32 	%r98, %r97, %r96, %r95;
	ld.shared.u32 	%r99, [%r9+44];
	ld.shared.u32 	%r100, [%r13+704];
	mad.lo.s32 	%r101, %r100, %r99, %r98;
	ld.shared.u32 	%r102, [%r9+48];
	ld.shared.u32 	%r103, [%r13+768];
	mad.lo.s32 	%r104, %r103, %r102, %r101;
	ld.shared.u32 	%r105, [%r9+52];
	ld.shared.u32 	%r106, [%r13+832];
	mad.lo.s32 	%r107, %r106, %r105, %r104;
	ld.shared.u32 	%r108, [%r9+56];
	ld.shared.u32 	%r109, [%r13+896];
	mad.lo.s32 	%r110, %r109, %r108, %r107;
	ld.shared.u32 	%r111, [%r9+60];
	ld.shared.u32 	%r112, [%r13+960];
	mad.lo.s32 	%r26, %r112, %r111, %r110;
	bar.sync 	0;
	mov.b32 	%r113, 0;
	st.shared.u32 	[%r10], %r113;
	st.shared.u32 	[%r11], %r113;
	add.s32 	%r114, %r224, 16;
	setp.ge.u32 	%p10, %r114, %r43;
	or.pred  	%p11, %p10, %p3;
	@%p11 bra 	$L__BB0_9;
	mul.wide.u32 	%rd10, %r225, 4;
	add.s64 	%rd11, %rd2, %rd10;
	ld.global.u32 	%r115, [%rd11];
	st.shared.u32 	[%r10], %r115;
$L__BB0_9:
	add.s32 	%r116, %r228, 16;
	setp.ge.u32 	%p13, %r116, %r43;
	or.pred  	%p14, %p6, %p13;
	@%p14 bra 	$L__BB0_11;
	mul.wide.u32 	%rd12, %r227, 4;
	add.s64 	%rd13, %rd1, %rd12;
	ld.global.u32 	%r117, [%rd13];
	st.shared.u32 	[%r11], %r117;
$L__BB0_11:
	bar.sync 	0;
	ld.shared.u32 	%r118, [%r9];
	ld.shared.u32 	%r119, [%r13];
	mad.lo.s32 	%r120, %r119, %r118, %r26;
	ld.shared.u32 	%r121, [%r9+4];
	ld.shared.u32 	%r122, [%r13+64];
	mad.lo.s32 	%r123, %r122, %r121, %r120;
	ld.shared.u32 	%r124, [%r9+8];
	ld.shared.u32 	%r125, [%r13+128];
	mad.lo.s32 	%r126, %r125, %r124, %r123;
	ld.shared.u32 	%r127, [%r9+12];
	ld.shared.u32 	%r128, [%r13+192];
	mad.lo.s32 	%r129, %r128, %r127, %r126;
	ld.shared.u32 	%r130, [%r9+16];
	ld.shared.u32 	%r131, [%r13+256];
	mad.lo.s32 	%r132, %r131, %r130, %r129;
	ld.shared.u32 	%r133, [%r9+20];
	ld.shared.u32 	%r134, [%r13+320];
	mad.lo.s32 	%r135, %r134, %r133, %r132;
	ld.shared.u32 	%r136, [%r9+24];
	ld.shared.u32 	%r137, [%r13+384];
	mad.lo.s32 	%r138, %r137, %r136, %r135;
	ld.shared.u32 	%r139, [%r9+28];
	ld.shared.u32 	%r140, [%r13+448];
	mad.lo.s32 	%r141, %r140, %r139, %r138;
	ld.shared.u32 	%r142, [%r9+32];
	ld.shared.u32 	%r143, [%r13+512];
	mad.lo.s32 	%r144, %r143, %r142, %r141;
	ld.shared.u32 	%r145, [%r9+36];
	ld.shared.u32 	%r146, [%r13+576];
	mad.lo.s32 	%r147, %r146, %r145, %r144;
	ld.shared.u32 	%r148, [%r9+40];
	ld.shared.u32 	%r149, [%r13+640];
	mad.lo.s32 	%r150, %r149, %r148, %r147;
	ld.shared.u32 	%r151, [%r9+44];
	ld.shared.u32 	%r152, [%r13+704];
	mad.lo.s32 	%r153, %r152, %r151, %r150;
	ld.shared.u32 	%r154, [%r9+48];
	ld.shared.u32 	%r155, [%r13+768];
	mad.lo.s32 	%r156, %r155, %r154, %r153;
	ld.shared.u32 	%r157, [%r9+52];
	ld.shared.u32 	%r158, [%r13+832];
	mad.lo.s32 	%r159, %r158, %r157, %r156;
	ld.shared.u32 	%r160, [%r9+56];
	ld.shared.u32 	%r161, [%r13+896];
	mad.lo.s32 	%r162, %r161, %r160, %r159;
	ld.shared.u32 	%r163, [%r9+60];
	ld.shared.u32 	%r164, [%r13+960];
	mad.lo.s32 	%r234, %r164, %r163, %r162;
	bar.sync 	0;
	add.s32 	%r229, %r229, 2;
	add.s32 	%r228, %r228, 32;
	add.s32 	%r227, %r227, %r16;
	add.s32 	%r226, %r226, %r16;
	add.s32 	%r225, %r225, 32;
	add.s32 	%r224, %r224, 32;
	setp.ne.s32 	%p15, %r229, 0;
	@%p15 bra 	$L__BB0_3;
	and.b32  	%r232, %r8, 2147483616;
$L__BB0_13:
	and.b32  	%r165, %r8, 16;
	setp.eq.s32 	%p16, %r165, 0;
	@%p16 bra 	$L__BB0_19;
	setp.ge.s32 	%p17, %r3, %r42;
	mov.b32 	%r167, 0;
	st.shared.u32 	[%r10], %r167;
	st.shared.u32 	[%r11], %r167;
	add.s32 	%r38, %r232, %r6;
	setp.ge.u32 	%p18, %r38, %r43;
	or.pred  	%p19, %p18, %p17;
	@%p19 bra 	$L__BB0_16;
	add.s32 	%r168, %r38, %r12;
	mul.wide.u32 	%rd14, %r168, 4;
	add.s64 	%rd15, %rd2, %rd14;
	ld.global.u32 	%r169, [%rd15];
	st.shared.u32 	[%r10], %r169;
$L__BB0_16:
	setp.ge.s32 	%p20, %r7, %r44;
	add.s32 	%r39, %r232, %r2;
	setp.ge.u32 	%p21, %r39, %r43;
	or.pred  	%p22, %p20, %p21;
	@%p22 bra 	$L__BB0_18;
	mad.lo.s32 	%r170, %r39, %r44, %r7;
	mul.wide.u32 	%rd16, %r170, 4;
	add.s64 	%rd17, %rd1, %rd16;
	ld.global.u32 	%r171, [%rd17];
	st.shared.u32 	[%r11], %r171;
$L__BB0_18:
	bar.sync 	0;
	ld.shared.u32 	%r172, [%r9];
	ld.shared.u32 	%r173, [%r13];
	mad.lo.s32 	%r174, %r173, %r172, %r234;
	ld.shared.u32 	%r175, [%r9+4];
	ld.shared.u32 	%r176, [%r13+64];
	mad.lo.s32 	%r177, %r176, %r175, %r174;
	ld.shared.u32 	%r178, [%r9+8];
	ld.shared.u32 	%r179, [%r13+128];
	mad.lo.s32 	%r180, %r179, %r178, %r177;
	ld.shared.u32 	%r181, [%r9+12];
	ld.shared.u32 	%r182, [%r13+192];
	mad.lo.s32 	%r183, %r182, %r181, %r180;
	ld.shared.u32 	%r184, [%r9+16];
	ld.shared.u32 	%r185, [%r13+256];
	mad.lo.s32 	%r186, %r185, %r184, %r183;
	ld.shared.u32 	%r187, [%r9+20];
	ld.shared.u32 	%r188, [%r13+320];
	mad.lo.s32 	%r189, %r188, %r187, %r186;
	ld.shared.u32 	%r190, [%r9+24];
	ld.shared.u32 	%r191, [%r13+384];
	mad.lo.s32 	%r192, %r191, %r190, %r189;
	ld.shared.u32 	%r193, [%r9+28];
	ld.shared.u32 	%r194, [%r13+448];
	mad.lo.s32 	%r195, %r194, %r193, %r192;
	ld.shared.u32 	%r196, [%r9+32];
	ld.shared.u32 	%r197, [%r13+512];
	mad.lo.s32 	%r198, %r197, %r196, %r195;
	ld.shared.u32 	%r199, [%r9+36];
	ld.shared.u32 	%r200, [%r13+576];
	mad.lo.s32 	%r201, %r200, %r199, %r198;
	ld.shared.u32 	%r202, [%r9+40];
	ld.shared.u32 	%r203, [%r13+640];
	mad.lo.s32 	%r204, %r203, %r202, %r201;
	ld.shared.u32 	%r205, [%r9+44];
	ld.shared.u32 	%r206, [%r13+704];
	mad.lo.s32 	%r207, %r206, %r205, %r204;
	ld.shared.u32 	%r208, [%r9+48];
	ld.shared.u32 	%r209, [%r13+768];
	mad.lo.s32 	%r210, %r209, %r208, %r207;
	ld.shared.u32 	%r211, [%r9+52];
	ld.shared.u32 	%r212, [%r13+832];
	mad.lo.s32 	%r213, %r212, %r211, %r210;
	ld.shared.u32 	%r214, [%r9+56];
	ld.shared.u32 	%r215, [%r13+896];
	mad.lo.s32 	%r216, %r215, %r214, %r213;
	ld.shared.u32 	%r217, [%r9+60];
	ld.shared.u32 	%r218, [%r13+960];
	mad.lo.s32 	%r234, %r218, %r217, %r216;
	bar.sync 	0;
$L__BB0_19:
	setp.ge.s32 	%p23, %r3, %r42;
	setp.ge.s32 	%p24, %r7, %r44;
	or.pred  	%p25, %p23, %p24;
	@%p25 bra 	$L__BB0_21;
	ld.param.u64 	%rd21, [_Z25TiledMatrixMultiplicationPiS_S_iii_param_2];
	mov.u32 	%r219, %ntid.y;
	mad.lo.s32 	%r220, %r1, %r219, %r2;
	mov.u32 	%r221, %ntid.x;
	mad.lo.s32 	%r222, %r4, %r221, %r6;
	mad.lo.s32 	%r223, %r44, %r220, %r222;
	cvta.to.global.u64 	%rd18, %rd21;
	mul.wide.u32 	%rd19, %r223, 4;
	add.s64 	%rd20, %rd18, %rd19;
	st.global.u32 	[%rd20], %r234;
$L__BB0_21:
	ret;

}


// ===== COMPILED SASS (sm_100) =====

	.target	sm_100

	.elftype	@"ET_EXEC"


//--------------------- .note.nv.tkinfo           --------------------------
	.section	.note.nv.tkinfo,"",@"SHT_NOTE"
	.sectionflags	@"SHF_NOTE_NV_TKINFO"
	.tkinfo
        /*0018*/ 	.word	0x00000002
        /*0030*/ 	.string	""
        /*0030*/ 	.string	"ptxas"
        /*0030*/ 	.string	"Cuda compilation tools, release 13.0, V13.0.88"
        /*0030*/ 	.string	"Build cuda_13.0.r13.0/compiler.36424714_0"
        /*0030*/ 	.string	"-arch sm_100 -m 64 "



//--------------------- .note.nv.cuinfo           --------------------------
	.section	.note.nv.cuinfo,"",@"SHT_NOTE"
	.sectionflags	@"SHF_NOTE_NV_CUINFO"
        /*0018*/ 	.short	0x0002
        /*001a*/ 	.short	0x0064
        /*001c*/ 	.short	0x0082
	.zero		2


//--------------------- .nv.info                  --------------------------
	.section	.nv.info,"",@"SHT_CUDA_INFO"
	.align	4


	//----- nvinfo : EIATTR_REGCOUNT
	.align		4
        /*0000*/ 	.byte	0x04, 0x2f
        /*0002*/ 	.short	(.L_1 - .L_0)
	.align		4
.L_0:
        /*0004*/ 	.word	index@(_Z25TiledMatrixMultiplicationPiS_S_iii)
        /*0008*/ 	.word	0x00000020


	//----- nvinfo : EIATTR_FRAME_SIZE
	.align		4
.L_1:
        /*000c*/ 	.byte	0x04, 0x11
        /*000e*/ 	.short	(.L_3 - .L_2)
	.align		4
.L_2:
        /*0010*/ 	.word	index@(_Z25TiledMatrixMultiplicationPiS_S_iii)
        /*0014*/ 	.word	0x00000000


	//----- nvinfo : EIATTR_MIN_STACK_SIZE
	.align		4
.L_3:
        /*0018*/ 	.byte	0x04, 0x12
        /*001a*/ 	.short	(.L_5 - .L_4)
	.align		4
.L_4:
        /*001c*/ 	.word	index@(_Z25TiledMatrixMultiplicationPiS_S_iii)
        /*0020*/ 	.word	0x00000000
.L_5:


//--------------------- .nv.compat                --------------------------
	.section	.nv.compat,"",@"SHT_CUDA_COMPAT_INFO"
	.align	4
        /*0000*/ 	.byte	0x02, 0x09, 0x00, 0x00, 0x02, 0x02, 0x01, 0x00, 0x02, 0x05, 0x05, 0x00, 0x03, 0x07, 0x01, 0x01
        /*0010*/ 	.byte	0x02, 0x03, 0x00, 0x00, 0x02, 0x06, 0x01, 0x00, 0x04, 0x0b, 0x08, 0x00, 0x09, 0x00, 0x00, 0x00
        /*0020*/ 	.byte	0x00, 0x00, 0x00, 0x00


//--------------------- .nv.info._Z25TiledMatrixMultiplicationPiS_S_iii --------------------------
	.section	.nv.info._Z25TiledMatrixMultiplicationPiS_S_iii,"",@"SHT_CUDA_INFO"
	.sectionflags	@""
	.align	4


	//----- nvinfo : EIATTR_CUDA_API_VERSION
	.align		4
        /*0000*/ 	.byte	0x04, 0x37
        /*0002*/ 	.short	(.L_7 - .L_6)
.L_6:
        /*0004*/ 	.word	0x00000082


	//----- nvinfo : EIATTR_KPARAM_INFO
	.align		4
.L_7:
        /*0008*/ 	.byte	0x04, 0x17
        /*000a*/ 	.short	(.L_9 - .L_8)
.L_8:
        /*000c*/ 	.word	0x00000000
        /*0010*/ 	.short	0x0005
        /*0012*/ 	.short	0x0020
        /*0014*/ 	.byte	0x00, 0xf0, 0x11, 0x00


	//----- nvinfo : EIATTR_KPARAM_INFO
	.align		4
.L_9:
        /*0018*/ 	.byte	0x04, 0x17
        /*001a*/ 	.short	(.L_11 - .L_10)
.L_10:
        /*001c*/ 	.word	0x00000000
        /*0020*/ 	.short	0x0004
        /*0022*/ 	.short	0x001c
        /*0024*/ 	.byte	0x00, 0xf0, 0x11, 0x00


	//----- nvinfo : EIATTR_KPARAM_INFO
	.align		4
.L_11:
        /*0028*/ 	.byte	0x04, 0x17
        /*002a*/ 	.short	(.L_13 - .L_12)
.L_12:
        /*002c*/ 	.word	0x00000000
        /*0030*/ 	.short	0x0003
        /*0032*/ 	.short	0x0018
        /*0034*/ 	.byte	0x00, 0xf0, 0x11, 0x00


	//----- nvinfo : EIATTR_KPARAM_INFO
	.align		4
.L_13:
        /*0038*/ 	.byte	0x04, 0x17
        /*003a*/ 	.short	(.L_15 - .L_14)
.L_14:
        /*003c*/ 	.word	0x00000000
        /*0040*/ 	.short	0x0002
        /*0042*/ 	.short	0x0010
        /*0044*/ 	.byte	0x00, 0xf5, 0x21, 0x00


	//----- nvinfo : EIATTR_KPARAM_INFO
	.align		4
.L_15:
        /*0048*/ 	.byte	0x04, 0x17
        /*004a*/ 	.short	(.L_17 - .L_16)
.L_16:
        /*004c*/ 	.word	0x00000000
        /*0050*/ 	.short	0x0001
        /*0052*/ 	.short	0x0008
        /*0054*/ 	.byte	0x00, 0xf5, 0x21, 0x00


	//----- nvinfo : EIATTR_KPARAM_INFO
	.align		4
.L_17:
        /*0058*/ 	.byte	0x04, 0x17
        /*005a*/ 	.short	(.L_19 - .L_18)
.L_18:
        /*005c*/ 	.word	0x00000000
        /*0060*/ 	.short	0x0000
        /*0062*/ 	.short	0x0000
        /*0064*/ 	.byte	0x00, 0xf5, 0x21, 0x00


	//----- nvinfo : EIATTR_SPARSE_MMA_MASK
	.align		4
.L_19:
        /*0068*/ 	.byte	0x03, 0x50
        /*006a*/ 	.short	0x0000


	//----- nvinfo : EIATTR_MAXREG_COUNT
	.align		4
        /*006c*/ 	.byte	0x03, 0x1b
        /*006e*/ 	.short	0x00ff


	//----- nvinfo : EIATTR_NUM_BARRIERS
	.align		4
        /*0070*/ 	.byte	0x02, 0x4c
        /*0072*/ 	.byte	0x01
	.zero		1


	//----- nvinfo : EIATTR_MERCURY_ISA_VERSION
	.align		4
        /*0074*/ 	.byte	0x03, 0x5f
        /*0076*/ 	.short	0x0101


	//----- nvinfo : EIATTR_VRC_CTA_INIT_COUNT
	.align		4
        /*0078*/ 	.byte	0x02, 0x4a
	.zero		1
	.zero		1


	//----- nvinfo : EIATTR_EXIT_INSTR_OFFSETS
	.align		4
        /*007c*/ 	.byte	0x04, 0x1c
        /*007e*/ 	.short	(.L_21 - .L_20)


	//   ....[0]....
.L_20:
        /*0080*/ 	.word	0x00000de0


	//   ....[1]....
        /*0084*/ 	.word	0x00000e70


	//----- nvinfo : EIATTR_CBANK_PARAM_SIZE
	.align		4
.L_21:
        /*0088*/ 	.byte	0x03, 0x19
        /*008a*/ 	.short	0x0024


	//----- nvinfo : EIATTR_PARAM_CBANK
	.align		4
        /*008c*/ 	.byte	0x04, 0x0a
        /*008e*/ 	.short	(.L_23 - .L_22)
	.align		4
.L_22:
        /*0090*/ 	.word	index@(.nv.constant0._Z25TiledMatrixMultiplicationPiS_S_iii)
        /*0094*/ 	.short	0x0380
        /*0096*/ 	.short	0x0024


	//----- nvinfo : EIATTR_SW_WAR
	.align		4
.L_23:
        /*0098*/ 	.byte	0x04, 0x36
        /*009a*/ 	.short	(.L_25 - .L_24)
.L_24:
        /*009c*/ 	.word	0x00000008
.L_25:


//--------------------- .nv.callgraph             --------------------------
	.section	.nv.callgraph,"",@"SHT_CUDA_CALLGRAPH"
	.align	4
	.sectionentsize	8
	.align		4
        /*0000*/ 	.word	0x00000000
	.align		4
        /*0004*/ 	.word	0xffffffff
	.align		4
        /*0008*/ 	.word	0x00000000
	.align		4
        /*000c*/ 	.word	0xfffffffe
	.align		4
        /*0010*/ 	.word	0x00000000
	.align		4
        /*0014*/ 	.word	0xfffffffd
	.align		4
        /*0018*/ 	.word	0x00000000
	.align		4
        /*001c*/ 	.word	0xfffffffc


//--------------------- .text._Z25TiledMatrixMultiplicationPiS_S_iii --------------------------
	.section	.text._Z25TiledMatrixMultiplicationPiS_S_iii,"ax",@progbits
	.align	128
        .global         _Z25TiledMatrixMultiplicationPiS_S_iii
        .type           _Z25TiledMatrixMultiplicationPiS_S_iii,@function
        .size           _Z25TiledMatrixMultiplicationPiS_S_iii,(.L_x_4 - _Z25TiledMatrixMultiplicationPiS_S_iii)
        .other          _Z25TiledMatrixMultiplicationPiS_S_iii,@"STO_CUDA_ENTRY STV_DEFAULT"
_Z25TiledMatrixMultiplicationPiS_S_iii:
.text._Z25TiledMatrixMultiplicationPiS_S_iii:
[----:B------:R-:W-:Y:S01]  /*0000*/  LDC R1, c[0x0][0x37c] ;  /* 0x0000df00ff017b82 */ /* 0x000fe20000000800 */
[----:B------:R-:W0:Y:S01]  /*0010*/  S2R R0, SR_CTAID.Y ;  /* 0x0000000000007919 */ /* 0x000e220000002600 */
[----:B------:R-:W1:Y:S01]  /*0020*/  LDCU UR7, c[0x0][0x39c] ;  /* 0x00007380ff0777ac */ /* 0x000e620008000800 */
[----:B------:R-:W-:Y:S01]  /*0030*/  HFMA2 R23, -RZ, RZ, 0, 0 ;  /* 0x00000000ff177431 */ /* 0x000fe200000001ff */
[----:B------:R-:W0:Y:S01]  /*0040*/  S2R R3, SR_TID.Y ;  /* 0x0000000000037919 */ /* 0x000e220000002200 */
[----:B------:R-:W2:Y:S01]  /*0050*/  LDCU.64 UR8, c[0x0][0x358] ;  /* 0x00006b00ff0877ac */ /* 0x000ea20008000a00 */
[----:B------:R-:W3:Y:S01]  /*0060*/  S2R R2, SR_CTAID.X ;  /* 0x0000000000027919 */ /* 0x000ee20000002500 */
[----:B------:R-:W3:Y:S01]  /*0070*/  S2R R17, SR_TID.X ;  /* 0x0000000000117919 */ /* 0x000ee20000002100 */
[----:B-1----:R-:W-:Y:S01]  /*0080*/  UISETP.GE.AND UP0, UPT, UR7, 0x1, UPT ;  /* 0x000000010700788c */ /* 0x002fe2000bf06270 */
[----:B0-----:R-:W-:Y:S02]  /*0090*/  LEA R20, R0, R3, 0x4 ;  /* 0x0000000300147211 */ /* 0x001fe400078e20ff */
[----:B---3--:R-:W-:-:S06]  /*00a0*/  LEA R18, R2, R17, 0x4 ;  /* 0x0000001102127211 */ /* 0x008fcc00078e20ff */
[----:B--2---:R-:W-:Y:S05]  /*00b0*/  BRA.U !UP0, `(.L_x_0) ;  /* 0x0000000d08387547 */ /* 0x004fea000b800000 */
[----:B------:R-:W0:Y:S01]  /*00c0*/  S2UR UR6, SR_CgaCtaId ;  /* 0x00000000000679c3 */ /* 0x000e220000008800 */
[----:B------:R-:W-:Y:S01]  /*00d0*/  UMOV UR4, 0x400 ;  /* 0x0000040000047882 */ /* 0x000fe20000000000 */
[----:B------:R-:W-:Y:S01]  /*00e0*/  UISETP.GE.U32.AND UP0, UPT, UR7, 0x11, UPT ;  /* 0x000000110700788c */ /* 0x000fe2000bf06070 */
[----:B------:R-:W-:Y:S01]  /*00f0*/  MOV R23, RZ ;  /* 0x000000ff00177202 */ /* 0x000fe20000000f00 */
[----:B------:R-:W-:Y:S02]  /*0100*/  UIADD3 UR5, UPT, UPT, UR4, 0x400, URZ ;  /* 0x0000040004057890 */ /* 0x000fe4000fffe0ff */
[----:B0-----:R-:W-:Y:S02]  /*0110*/  ULEA UR4, UR6, UR4, 0x18 ;  /* 0x0000000406047291 */ /* 0x001fe4000f8ec0ff */
[----:B------:R-:W-:Y:S02]  /*0120*/  ULEA UR5, UR6, UR5, 0x18 ;  /* 0x0000000506057291 */ /* 0x000fe4000f8ec0ff */
[----:B------:R-:W-:-:S02]  /*0130*/  UIADD3 UR6, UPT, UPT, UR7, 0xf, URZ ;  /* 0x0000000f07067890 */ /* 0x000fc4000fffe0ff */
[----:B------:R-:W-:Y:S01]  /*0140*/  LEA R22, R3, UR4, 0x6 ;  /* 0x0000000403167c11 */ /* 0x000fe2000f8e30ff */
[----:B------:R-:W-:Y:S01]  /*0150*/  UMOV UR4, URZ ;  /* 0x000000ff00047c82 */ /* 0x000fe20008000000 */
[C---:B------:R-:W-:Y:S02]  /*0160*/  LEA R16, R17.reuse, UR5, 0x2 ;  /* 0x0000000511107c11 */ /* 0x040fe4000f8e10ff */
[----:B------:R-:W-:Y:S02]  /*0170*/  LEA R21, R17, R22, 0x2 ;  /* 0x0000001611157211 */ /* 0x000fe400078e10ff */
[----:B------:R-:W-:Y:S01]  /*0180*/  LEA R19, R3, R16, 0x6 ;  /* 0x0000001003137211 */ /* 0x000fe200078e30ff */
[----:B------:R-:W-:Y:S06]  /*0190*/  BRA.U !UP0, `(.L_x_1) ;  /* 0x0000000908107547 */ /* 0x000fec000b800000 */
[----:B------:R-:W0:Y:S01]  /*01a0*/  LDCU UR10, c[0x0][0x3a0] ;  /* 0x00007400ff0a77ac */ /* 0x000e220008000800 */
[----:B------:R-:W1:Y:S01]  /*01b0*/  LDC R13, c[0x0][0x3a0] ;  /* 0x0000e800ff0d7b82 */ /* 0x000e620000000800 */
[----:B------:R-:W-:Y:S01]  /*01c0*/  IADD3 R4, PT, PT, R3, 0x10, RZ ;  /* 0x0000001003047810 */ /* 0x000fe20007ffe0ff */
[--C-:B------:R-:W-:Y:S01]  /*01d0*/  IMAD R15, R20, UR7, R17.reuse ;  /* 0x00000007140f7c24 */ /* 0x100fe2000f8e0211 */
[----:B------:R-:W2:Y:S01]  /*01e0*/  LDCU UR11, c[0x0][0x398] ;  /* 0x00007300ff0b77ac */ /* 0x000ea20008000800 */
[----:B------:R-:W-:Y:S02]  /*01f0*/  MOV R23, RZ ;  /* 0x000000ff00177202 */ /* 0x000fe40000000f00 */
[----:B------:R-:W-:Y:S01]  /*0200*/  MOV R14, R17 ;  /* 0x00000011000e7202 */ /* 0x000fe20000000f00 */
[----:B------:R-:W-:Y:S01]  /*0210*/  USHF.R.U32.HI UR4, URZ, 0x4, UR6 ;  /* 0x00000004ff047899 */ /* 0x000fe20008011606 */
[----:B------:R-:W-:Y:S01]  /*0220*/  MOV R12, R3 ;  /* 0x00000003000c7202 */ /* 0x000fe20000000f00 */
[----:B------:R-:W3:Y:S01]  /*0230*/  LDCU UR5, c[0x0][0x39c] ;  /* 0x00007380ff0577ac */ /* 0x000ee20008000800 */
[----:B------:R-:W-:Y:S01]  /*0240*/  IADD3 R15, PT, PT, R15, 0x10, RZ ;  /* 0x000000100f0f7810 */ /* 0x000fe20007ffe0ff */
[----:B------:R-:W-:Y:S01]  /*0250*/  ULOP3.LUT UR4, UR4, 0x7fffffe, URZ, 0xc0, !UPT ;  /* 0x07fffffe04047892 */ /* 0x000fe2000f8ec0ff */
[----:B0-----:R-:W-:-:S03]  /*0260*/  IMAD R5, R4, UR10, R17 ;  /* 0x0000000a04057c24 */ /* 0x001fc6000f8e0211 */
[----:B------:R-:W-:Y:S01]  /*0270*/  UIADD3 UR4, UPT, UPT, -UR4, URZ, URZ ;  /* 0x000000ff04047290 */ /* 0x000fe2000fffe1ff */
[----:B------:R-:W-:Y:S01]  /*0280*/  IMAD R7, R3, UR10, R17 ;  /* 0x0000000a03077c24 */ /* 0x000fe2000f8e0211 */
[----:B--2---:R-:W-:Y:S02]  /*0290*/  ISETP.GE.AND P1, PT, R20, UR11, PT ;  /* 0x0000000b14007c0c */ /* 0x004fe4000bf26270 */
[C---:B------:R-:W-:Y:S02]  /*02a0*/  LEA R26, R2.reuse, R5, 0x4 ;  /* 0x00000005021a7211 */ /* 0x040fe400078e20ff */
[----:B------:R-:W-:-:S09]  /*02b0*/  LEA R24, R2, R7, 0x4 ;  /* 0x0000000702187211 */ /* 0x000fd200078e20ff */
.L_x_2:
[----:B-1----:R-:W-:Y:S01]  /*02c0*/  ISETP.GE.AND P0, PT, R18, R13, PT ;  /* 0x0000000d1200720c */ /* 0x002fe20003f06270 */
[----:B---3--:R-:W-:Y:S02]  /*02d0*/  UMOV UR7, UR5 ;  /* 0x0000000500077c82 */ /* 0x008fe40008000000 */
[----:B------:R-:W-:Y:S02]  /*02e0*/  ISETP.GE.U32.OR P2, PT, R14, UR7, P1 ;  /* 0x000000070e007c0c */ /* 0x000fe40008f46470 */
[----:B------:R-:W-:-:S11]  /*02f0*/  ISETP.GE.U32.OR P3, PT, R12, UR7, P0 ;  /* 0x000000070c007c0c */ /* 0x000fd60008766470 */
[----:B------:R-:W0:Y:S01]  /*0300*/  @!P2 LDC.64 R6, c[0x0][0x380] ;  /* 0x0000e000ff06ab82 */ /* 0x000e220000000a00 */
[----:B------:R-:W-:-:S07]  /*0310*/  @!P2 IADD3 R9, PT, PT, R15, -0x10, RZ ;  /* 0xfffffff00f09a810 */ /* 0x000fce0007ffe0ff */
[----:B------:R-:W1:Y:S01]  /*0320*/  @!P3 LDC.64 R4, c[0x0][0x388] ;  /* 0x0000e200ff04bb82 */ /* 0x000e620000000a00 */
[----:B0-----:R-:W-:-:S06]  /*0330*/  @!P2 IMAD.WIDE.U32 R6, R9, 0x4, R6 ;  /* 0x000000040906a825 */ /* 0x001fcc00078e0006 */
[----:B------:R-:W2:Y:S01]  /*0340*/  @!P2 LDG.E R6, desc[UR8][R6.64] ;  /* 0x000000080606a981 */ /* 0x000ea2000c1e1900 */
[----:B-1----:R-:W-:-:S06]  /*0350*/  @!P3 IMAD.WIDE.U32 R4, R24, 0x4, R4 ;  /* 0x000000041804b825 */ /* 0x002fcc00078e0004 */
[----:B------:R-:W3:Y:S04]  /*0360*/  @!P3 LDG.E R4, desc[UR8][R4.64] ;  /* 0x000000080404b981 */ /* 0x000ee8000c1e1900 */
[----:B------:R-:W-:Y:S04]  /*0370*/  STS [R21], RZ ;  /* 0x000000ff15007388 */ /* 0x000fe80000000800 */
[----:B------:R-:W-:Y:S04]  /*0380*/  STS [R19], RZ ;  /* 0x000000ff13007388 */ /* 0x000fe80000000800 */
[----:B--2---:R-:W-:Y:S04]  /*0390*/  @!P2 STS [R21], R6 ;  /* 0x000000061500a388 */ /* 0x004fe80000000800 */
[----:B---3--:R-:W-:Y:S01]  /*03a0*/  @!P3 STS [R19], R4 ;  /* 0x000000041300b388 */ /* 0x008fe20000000800 */
[----:B------:R-:W-:Y:S06]  /*03b0*/  BAR.SYNC.DEFER_BLOCKING 0x0 ;  /* 0x0000000000007b1d */ /* 0x000fec0000010000 */
[----:B------:R-:W-:Y:S04]  /*03c0*/  LDS R25, [R16] ;  /* 0x0000000010197984 */ /* 0x000fe80000000800 */
[----:B------:R-:W0:Y:S04]  /*03d0*/  LDS.128 R8, [R22] ;  /* 0x0000000016087984 */ /* 0x000e280000000c00 */
[----:B------:R-:W1:Y:S04]  /*03e0*/  LDS R27, [R16+0x40] ;  /* 0x00004000101b7984 */ /* 0x000e680000000800 */
[----:B------:R-:W2:Y:S04]  /*03f0*/  LDS R28, [R16+0x80] ;  /* 0x00008000101c7984 */ /* 0x000ea80000000800 */
[----:B------:R-:W-:Y:S01]  /*0400*/  LDS.128 R4, [R22+0x10] ;  /* 0x0000100016047984 */ /* 0x000fe20000000c00 */
[----:B0-----:R-:W-:-:S03]  /*0410*/  IMAD R8, R8, R25, R23 ;  /* 0x0000001908087224 */ /* 0x001fc600078e0217 */
[----:B------:R-:W-:Y:S01]  /*0420*/  LDS R25, [R16+0x140] ;  /* 0x0001400010197984 */ /* 0x000fe20000000800 */
[----:B-1----:R-:W-:-:S03]  /*0430*/  IMAD R27, R27, R9, R8 ;  /* 0x000000091b1b7224 */ /* 0x002fc600078e0208 */
[----:B------:R-:W0:Y:S04]  /*0440*/  LDS R8, [R16+0xc0] ;  /* 0x0000c00010087984 */ /* 0x000e280000000800 */
[----:B------:R-:W1:Y:S04]  /*0450*/  LDS R9, [R16+0x100] ;  /* 0x0001000010097984 */ /* 0x000e680000000800 */
[----:B------:R-:W3:Y:S01]  /*0460*/  LDS R23, [R16+0x180] ;  /* 0x0001800010177984 */ /* 0x000ee20000000800 */
[----:B--2---:R-:W-:-:S03]  /*0470*/  IMAD R10, R28, R10, R27 ;  /* 0x0000000a1c0a7224 */ /* 0x004fc600078e021b */
[----:B------:R-:W-:Y:S01]  /*0480*/  LDS R28, [R16+0x2c0] ;  /* 0x0002c000101c7984 */ /* 0x000fe20000000800 */
[----:B0-----:R-:W-:-:S04]  /*0490*/  IMAD R8, R8, R11, R10 ;  /* 0x0000000b08087224 */ /* 0x001fc800078e020a */
[----:B-1----:R-:W-:Y:S02]  /*04a0*/  IMAD R4, R4, R9, R8 ;  /* 0x0000000904047224 */ /* 0x002fe400078e0208 */
[----:B------:R-:W-:Y:S02]  /*04b0*/  LDS.128 R8, [R22+0x20] ;  /* 0x0000200016087984 */ /* 0x000fe40000000c00 */
[----:B------:R-:W-:Y:S02]  /*04c0*/  IMAD R4, R25, R5, R4 ;  /* 0x0000000519047224 */ /* 0x000fe400078e0204 */
[----:B------:R-:W0:Y:S04]  /*04d0*/  LDS R25, [R16+0x1c0] ;  /* 0x0001c00010197984 */ /* 0x000e280000000800 */
[----:B------:R-:W1:Y:S01]  /*04e0*/  LDS R5, [R16+0x200] ;  /* 0x0002000010057984 */ /* 0x000e620000000800 */
[----:B---3--:R-:W-:-:S03]  /*04f0*/  IMAD R4, R23, R6, R4 ;  /* 0x0000000617047224 */ /* 0x008fc600078e0204 */
[----:B------:R-:W2:Y:S04]  /*0500*/  LDS R6, [R16+0x240] ;  /* 0x0002400010067984 */ /* 0x000ea80000000800 */
[----:B------:R-:W3:Y:S01]  /*0510*/  LDS R23, [R16+0x280] ;  /* 0x0002800010177984 */ /* 0x000ee20000000800 */
[----:B0-----:R-:W-:-:S03]  /*0520*/  IMAD R4, R25, R7, R4 ;  /* 0x0000000719047224 */ /* 0x001fc600078e0204 */
[----:B------:R-:W-:Y:S01]  /*0530*/  LDS R25, [R16+0x340] ;  /* 0x0003400010197984 */ /* 0x000fe20000000800 */
[----:B-1----:R-:W-:Y:S01]  /*0540*/  IMAD R4, R8, R5, R4 ;  /* 0x0000000508047224 */ /* 0x002fe200078e0204 */
[----:B------:R-:W-:-:S03]  /*0550*/  IADD3 R8, PT, PT, R14, 0x10, RZ ;  /* 0x000000100e087810 */ /* 0x000fc60007ffe0ff */
[----:B--2---:R-:W-:Y:S01]  /*0560*/  IMAD R4, R6, R9, R4 ;  /* 0x0000000906047224 */ /* 0x004fe200078e0204 */
[----:B------:R-:W-:-:S03]  /*0570*/  ISETP.GE.U32.OR P2, PT, R8, UR7, P1 ;  /* 0x0000000708007c0c */ /* 0x000fc60008f46470 */
[----:B---3--:R-:W-:Y:S02]  /*0580*/  IMAD R10, R23, R10, R4 ;  /* 0x0000000a170a7224 */ /* 0x008fe400078e0204 */
[----:B------:R-:W-:Y:S04]  /*0590*/  LDS R23, [R16+0x300] ;  /* 0x0003000010177984 */ /* 0x000fe80000000800 */
[----:B------:R-:W0:Y:S04]  /*05a0*/  LDS.128 R4, [R22+0x30] ;  /* 0x0000300016047984 */ /* 0x000e280000000c00 */
[----:B------:R-:W1:Y:S01]  /*05b0*/  @!P2 LDC.64 R8, c[0x0][0x380] ;  /* 0x0000e000ff08ab82 */ /* 0x000e620000000a00 */
[----:B------:R-:W-:Y:S01]  /*05c0*/  IMAD R27, R28, R11, R10 ;  /* 0x0000000b1c1b7224 */ /* 0x000fe200078e020a */
[----:B------:R-:W-:-:S04]  /*05d0*/  IADD3 R10, PT, PT, R12, 0x10, RZ ;  /* 0x000000100c0a7810 */ /* 0x000fc80007ffe0ff */
[----:B------:R-:W-:Y:S01]  /*05e0*/  ISETP.GE.U32.OR P0, PT, R10, UR7, P0 ;  /* 0x000000070a007c0c */ /* 0x000fe20008706470 */
[----:B-1----:R-:W-:-:S12]  /*05f0*/  @!P2 IMAD.WIDE.U32 R10, R15, 0x4, R8 ;  /* 0x000000040f0aa825 */ /* 0x002fd800078e0008 */
[----:B------:R-:W1:Y:S01]  /*0600*/  @!P0 LDC.64 R8, c[0x0][0x388] ;  /* 0x0000e200ff088b82 */ /* 0x000e620000000a00 */
[----:B0-----:R-:W-:Y:S02]  /*0610*/  IMAD R27, R4, R23, R27 ;  /* 0x00000017041b7224 */ /* 0x001fe400078e021b */
[----:B------:R-:W0:Y:S04]  /*0620*/  LDS R23, [R16+0x380] ;  /* 0x0003800010177984 */ /* 0x000e280000000800 */
[----:B------:R-:W2:Y:S01]  /*0630*/  LDS R4, [R16+0x3c0] ;  /* 0x0003c00010047984 */ /* 0x000ea20000000800 */
[----:B------:R-:W-:Y:S01]  /*0640*/  BAR.SYNC.DEFER_BLOCKING 0x0 ;  /* 0x0000000000007b1d */ /* 0x000fe20000010000 */
[----:B-1----:R-:W-:-:S05]  /*0650*/  @!P0 IMAD.WIDE.U32 R28, R26, 0x4, R8 ;  /* 0x000000041a1c8825 */ /* 0x002fca00078e0008 */
[----:B------:R-:W3:Y:S04]  /*0660*/  @!P2 LDG.E R10, desc[UR8][R10.64] ;  /* 0x000000080a0aa981 */ /* 0x000ee8000c1e1900 */
[----:B------:R-:W4:Y:S04]  /*0670*/  @!P0 LDG.E R29, desc[UR8][R28.64] ;  /* 0x000000081c1d8981 */ /* 0x000f28000c1e1900 */
[----:B------:R-:W-:Y:S04]  /*0680*/  STS [R21], RZ ;  /* 0x000000ff15007388 */ /* 0x000fe80000000800 */
[----:B------:R-:W-:Y:S01]  /*0690*/  STS [R19], RZ ;  /* 0x000000ff13007388 */ /* 0x000fe20000000800 */
[----:B------:R-:W-:-:S04]  /*06a0*/  IMAD R25, R25, R5, R27 ;  /* 0x0000000519197224 */ /* 0x000fc800078e021b */
[----:B0-----:R-:W-:-:S04]  /*06b0*/  IMAD R6, R23, R6, R25 ;  /* 0x0000000617067224 */ /* 0x001fc800078e0219 */
[----:B--2---:R-:W-:Y:S01]  /*06c0*/  IMAD R4, R4, R7, R6 ;  /* 0x0000000704047224 */ /* 0x004fe200078e0206 */
[----:B------:R-:W-:-:S04]  /*06d0*/  UIADD3 UR4, UPT, UPT, UR4, 0x2, URZ ;  /* 0x0000000204047890 */ /* 0x000fc8000fffe0ff */
[----:B------:R-:W-:Y:S01]  /*06e0*/  UISETP.NE.AND UP0, UPT, UR4, URZ, UPT ;  /* 0x000000ff0400728c */ /* 0x000fe2000bf05270 */
[----:B------:R-:W-:Y:S02]  /*06f0*/  IADD3 R14, PT, PT, R14, 0x20, RZ ;  /* 0x000000200e0e7810 */ /* 0x000fe40007ffe0ff */
[----:B------:R-:W-:Y:S02]  /*0700*/  IADD3 R12, PT, PT, R12, 0x20, RZ ;  /* 0x000000200c0c7810 */ /* 0x000fe40007ffe0ff */
[----:B------:R-:W-:Y:S02]  /*0710*/  LEA R24, R13, R24, 0x5 ;  /* 0x000000180d187211 */ /* 0x000fe400078e28ff */
[----:B------:R-:W-:Y:S02]  /*0720*/  IADD3 R15, PT, PT, R15, 0x20, RZ ;  /* 0x000000200f0f7810 */ /* 0x000fe40007ffe0ff */
[----:B------:R-:W-:Y:S01]  /*0730*/  LEA R26, R13, R26, 0x5 ;  /* 0x0000001a0d1a7211 */ /* 0x000fe200078e28ff */
[----:B---3--:R-:W-:Y:S04]  /*0740*/  @!P2 STS [R21], R10 ;  /* 0x0000000a1500a388 */ /* 0x008fe80000000800 */
[----:B----4-:R-:W-:Y:S01]  /*0750*/  @!P0 STS [R19], R29 ;  /* 0x0000001d13008388 */ /* 0x010fe20000000800 */
[----:B------:R-:W-:Y:S06]  /*0760*/  BAR.SYNC.DEFER_BLOCKING 0x0 ;  /* 0x0000000000007b1d */ /* 0x000fec0000010000 */
[----:B------:R-:W-:Y:S04]  /*0770*/  LDS R5, [R16] ;  /* 0x0000000010057984 */ /* 0x000fe80000000800 */
[----:B------:R-:W0:Y:S04]  /*0780*/  LDS.128 R8, [R22] ;  /* 0x0000000016087984 */ /* 0x000e280000000c00 */
[----:B------:R-:W1:Y:S04]  /*0790*/  LDS R25, [R16+0x40] ;  /* 0x0000400010197984 */ /* 0x000e680000000800 */
[----:B------:R-:W2:Y:S04]  /*07a0*/  LDS R23, [R16+0x80] ;  /* 0x0000800010177984 */ /* 0x000ea80000000800 */
[----:B------:R-:W3:Y:S01]  /*07b0*/  LDS R28, [R16+0xc0] ;  /* 0x0000c000101c7984 */ /* 0x000ee20000000800 */
[----:B0-----:R-:W-:-:S03]  /*07c0*/  IMAD R8, R8, R5, R4 ;  /* 0x0000000508087224 */ /* 0x001fc600078e0204 */
[----:B------:R-:W-:Y:S01]  /*07d0*/  LDS.128 R4, [R22+0x10] ;  /* 0x0000100016047984 */ /* 0x000fe20000000c00 */
[----:B-1----:R-:W-:-:S03]  /*07e0*/  IMAD R8, R25, R9, R8 ;  /* 0x0000000919087224 */ /* 0x002fc600078e0208 */
[----:B------:R-:W0:Y:S01]  /*07f0*/  LDS R9, [R16+0x100] ;  /* 0x0001000010097984 */ /* 0x000e220000000800 */
[----:B--2---:R-:W-:-:S03]  /*0800*/  IMAD R8, R23, R10, R8 ;  /* 0x0000000a17087224 */ /* 0x004fc600078e0208 */
[----:B------:R-:W1:Y:S04]  /*0810*/  LDS R10, [R16+0x140] ;  /* 0x00014000100a7984 */ /* 0x000e680000000800 */
[----:B------:R-:W2:Y:S01]  /*0820*/  LDS R23, [R16+0x180] ;  /* 0x0001800010177984 */ /* 0x000ea20000000800 */
[----:B---3--:R-:W-:-:S03]  /*0830*/  IMAD R8, R28, R11, R8 ;  /* 0x0000000b1c087224 */ /* 0x008fc600078e0208 */
[----:B------:R-:W3:Y:S01]  /*0840*/  LDS R28, [R16+0x1c0] ;  /* 0x0001c000101c7984 */ /* 0x000ee20000000800 */
[----:B0-----:R-:W-:-:S04]  /*0850*/  IMAD R4, R4, R9, R8 ;  /* 0x0000000904047224 */ /* 0x001fc800078e0208 */
[----:B-1----:R-:W-:Y:S02]  /*0860*/  IMAD R4, R10, R5, R4 ;  /* 0x000000050a047224 */ /* 0x002fe400078e0204 */
[----:B------:R-:W-:Y:S04]  /*0870*/  LDS R5, [R16+0x200] ;  /* 0x0002000010057984 */ /* 0x000fe80000000800 */
[----:B------:R-:W0:Y:S01]  /*0880*/  LDS.128 R8, [R22+0x20] ;  /* 0x0000200016087984 */ /* 0x000e220000000c00 */
[----:B--2---:R-:W-:-:S03]  /*0890*/  IMAD R4, R23, R6, R4 ;  /* 0x0000000617047224 */ /* 0x004fc600078e0204 */
[----:B------:R-:W1:Y:S01]  /*08a0*/  LDS R6, [R16+0x240] ;  /* 0x0002400010067984 */ /* 0x000e620000000800 */
[----:B---3--:R-:W-:-:S03]  /*08b0*/  IMAD R4, R28, R7, R4 ;  /* 0x000000071c047224 */ /* 0x008fc600078e0204 */
[----:B------:R-:W2:Y:S04]  /*08c0*/  LDS R23, [R16+0x280] ;  /* 0x0002800010177984 */ /* 0x000ea80000000800 */
        /* <DEDUP_REMOVED lines=11> */
[----:B-1----:R-:W-:-:S04]  /*0980*/  IMAD R5, R10, R5, R4 ;  /* 0x000000050a057224 */ /* 0x002fc800078e0204 */
[----:B--2---:R-:W-:-:S04]  /*0990*/  IMAD R6, R11, R6, R5 ;  /* 0x000000060b067224 */ /* 0x004fc800078e0205 */
[----:B---3--:R-:W-:Y:S01]  /*09a0*/  IMAD R23, R23, R7, R6 ;  /* 0x0000000717177224 */ /* 0x008fe200078e0206 */
[----:B------:R-:W-:Y:S06]  /*09b0*/  BAR.SYNC.DEFER_BLOCKING 0x0 ;  /* 0x0000000000007b1d */ /* 0x000fec0000010000 */
[----:B------:R-:W-:Y:S05]  /*09c0*/  BRA.U UP0, `(.L_x_2) ;  /* 0xfffffff9003c7547 */ /* 0x000fea000b83ffff */
[----:B------:R-:W-:-:S12]  /*09d0*/  ULOP3.LUT UR4, UR6, 0x7fffffe0, URZ, 0xc0, !UPT ;  /* 0x7fffffe006047892 */ /* 0x000fd8000f8ec0ff */
.L_x_1:
[----:B------:R-:W-:-:S09]  /*09e0*/  ULOP3.LUT UP0, URZ, UR6, 0x10, URZ, 0xc0, !UPT ;  /* 0x0000001006ff7892 */ /* 0x000fd2000f80c0ff */
[----:B------:R-:W-:Y:S05]  /*09f0*/  BRA.U !UP0, `(.L_x_0) ;  /* 0x0000000108e87547 */ /* 0x000fea000b800000 */
[----:B------:R-:W0:Y:S01]  /*0a00*/  LDCU UR5, c[0x0][0x398] ;  /* 0x00007300ff0577ac */ /* 0x000e220008000800 */
[----:B------:R-:W-:Y:S02]  /*0a10*/  IADD3 R11, PT, PT, R3, UR4, RZ ;  /* 0x00000004030b7c10 */ /* 0x000fe4000fffe0ff */
[----:B------:R-:W-:Y:S01]  /*0a20*/  IADD3 R9, PT, PT, R17, UR4, RZ ;  /* 0x0000000411097c10 */ /* 0x000fe2000fffe0ff */
[----:B------:R-:W1:Y:S01]  /*0a30*/  LDCU UR6, c[0x0][0x3a0] ;  /* 0x00007400ff0677ac */ /* 0x000e620008000800 */
[----:B------:R-:W-:Y:S02]  /*0a40*/  ISETP.GE.U32.AND P1, PT, R11, UR7, PT ;  /* 0x000000070b007c0c */ /* 0x000fe4000bf26070 */
[----:B0-----:R-:W-:-:S04]  /*0a50*/  ISETP.GE.AND P0, PT, R20, UR5, PT ;  /* 0x0000000514007c0c */ /* 0x001fc8000bf06270 */
[----:B------:R-:W-:Y:S02]  /*0a60*/  ISETP.GE.U32.OR P0, PT, R9, UR7, P0 ;  /* 0x0000000709007c0c */ /* 0x000fe40008706470 */
[----:B-1----:R-:W-:-:S11]  /*0a70*/  ISETP.GE.OR P1, PT, R18, UR6, P1 ;  /* 0x0000000612007c0c */ /* 0x002fd60008f26670 */
[----:B------:R-:W0:Y:S01]  /*0a80*/  @!P0 LDC.64 R6, c[0x0][0x380] ;  /* 0x0000e000ff068b82 */ /* 0x000e220000000a00 */
[----:B------:R-:W-:Y:S02]  /*0a90*/  @!P0 IMAD R9, R20, UR7, R9 ;  /* 0x0000000714098c24 */ /* 0x000fe4000f8e0209 */
[----:B------:R-:W-:-:S05]  /*0aa0*/  @!P1 IMAD R11, R11, UR6, R18 ;  /* 0x000000060b0b9c24 */ /* 0x000fca000f8e0212 */
[----:B------:R-:W1:Y:S01]  /*0ab0*/  @!P1 LDC.64 R4, c[0x0][0x388] ;  /* 0x0000e200ff049b82 */ /* 0x000e620000000a00 */
[----:B0-----:R-:W-:-:S05]  /*0ac0*/  @!P0 IMAD.WIDE.U32 R6, R9, 0x4, R6 ;  /* 0x0000000409068825 */ /* 0x001fca00078e0006 */
[----:B------:R-:W2:Y:S01]  /*0ad0*/  @!P0 LDG.E R8, desc[UR8][R6.64] ;  /* 0x0000000806088981 */ /* 0x000ea2000c1e1900 */
[----:B-1----:R-:W-:-:S05]  /*0ae0*/  @!P1 IMAD.WIDE.U32 R4, R11, 0x4, R4 ;  /* 0x000000040b049825 */ /* 0x002fca00078e0004 */
        /* <DEDUP_REMOVED lines=10> */
[----:B------:R-:W3:Y:S04]  /*0b90*/  LDS R27, [R16+0xc0] ;  /* 0x0000c000101b7984 */ /* 0x000ee80000000800 */
[----:B------:R-:W-:Y:S04]  /*0ba0*/  LDS R25, [R16+0x100] ;  /* 0x0001000010197984 */ /* 0x000fe80000000800 */
[----:B------:R-:W4:Y:S04]  /*0bb0*/  LDS.128 R4, [R22+0x10] ;  /* 0x0000100016047984 */ /* 0x000f280000000c00 */
[----:B------:R-:W5:Y:S04]  /*0bc0*/  LDS R26, [R16+0x140] ;  /* 0x00014000101a7984 */ /* 0x000f680000000800 */
[----:B------:R-:W5:Y:S04]  /*0bd0*/  LDS R21, [R16+0x180] ;  /* 0x0001800010157984 */ /* 0x000f680000000800 */
[----:B------:R-:W5:Y:S04]  /*0be0*/  LDS R24, [R16+0x1c0] ;  /* 0x0001c00010187984 */ /* 0x000f680000000800 */
[----:B------:R-:W-:Y:S01]  /*0bf0*/  LDS R19, [R16+0x200] ;  /* 0x0002000010137984 */ /* 0x000fe20000000800 */
[----:B0-----:R-:W-:-:S03]  /*0c00*/  IMAD R12, R12, R9, R23 ;  /* 0x000000090c0c7224 */ /* 0x001fc600078e0217 */
[----:B------:R-:W-:Y:S01]  /*0c10*/  LDS R23, [R16+0x280] ;  /* 0x0002800010177984 */ /* 0x000fe20000000800 */
[----:B-1----:R-:W-:-:S04]  /*0c20*/  IMAD R11, R11, R13, R12 ;  /* 0x0000000d0b0b7224 */ /* 0x002fc800078e020c */
[----:B--2---:R-:W-:Y:S02]  /*0c30*/  IMAD R14, R28, R14, R11 ;  /* 0x0000000e1c0e7224 */ /* 0x004fe400078e020b */
[----:B------:R-:W0:Y:S02]  /*0c40*/  LDS.128 R8, [R22+0x20] ;  /* 0x0000200016087984 */ /* 0x000e240000000c00 */
[----:B---3--:R-:W-:Y:S02]  /*0c50*/  IMAD R14, R27, R15, R14 ;  /* 0x0000000f1b0e7224 */ /* 0x008fe400078e020e */
[----:B------:R-:W1:Y:S02]  /*0c60*/  LDS R28, [R16+0x240] ;  /* 0x00024000101c7984 */ /* 0x000e640000000800 */
[----:B----4-:R-:W-:Y:S02]  /*0c70*/  IMAD R14, R4, R25, R14 ;  /* 0x00000019040e7224 */ /* 0x010fe400078e020e */
[----:B------:R-:W2:Y:S02]  /*0c80*/  LDS R4, [R16+0x2c0] ;  /* 0x0002c00010047984 */ /* 0x000ea40000000800 */
[----:B-----5:R-:W-:-:S02]  /*0c90*/  IMAD R26, R26, R5, R14 ;  /* 0x000000051a1a7224 */ /* 0x020fc400078e020e */
[----:B------:R-:W-:Y:S04]  /*0ca0*/  LDS R5, [R16+0x300] ;  /* 0x0003000010057984 */ /* 0x000fe80000000800 */
[----:B------:R-:W3:Y:S01]  /*0cb0*/  LDS.128 R12, [R22+0x30] ;  /* 0x00003000160c7984 */ /* 0x000ee20000000c00 */
[----:B------:R-:W-:-:S03]  /*0cc0*/  IMAD R25, R21, R6, R26 ;  /* 0x0000000615197224 */ /* 0x000fc600078e021a */
[----:B------:R-:W4:Y:S04]  /*0cd0*/  LDS R6, [R16+0x340] ;  /* 0x0003400010067984 */ /* 0x000f280000000800 */
[----:B------:R-:W5:Y:S04]  /*0ce0*/  LDS R21, [R16+0x380] ;  /* 0x0003800010157984 */ /* 0x000f680000000800 */
[----:B------:R-:W5:Y:S01]  /*0cf0*/  LDS R26, [R16+0x3c0] ;  /* 0x0003c000101a7984 */ /* 0x000f620000000800 */
[----:B------:R-:W-:-:S04]  /*0d00*/  IMAD R7, R24, R7, R25 ;  /* 0x0000000718077224 */ /* 0x000fc800078e0219 */
[----:B0-----:R-:W-:-:S04]  /*0d10*/  IMAD R7, R8, R19, R7 ;  /* 0x0000001308077224 */ /* 0x001fc800078e0207 */
[----:B-1----:R-:W-:-:S04]  /*0d20*/  IMAD R7, R28, R9, R7 ;  /* 0x000000091c077224 */ /* 0x002fc800078e0207 */
[----:B------:R-:W-:-:S04]  /*0d30*/  IMAD R7, R23, R10, R7 ;  /* 0x0000000a17077224 */ /* 0x000fc800078e0207 */
[----:B--2---:R-:W-:-:S04]  /*0d40*/  IMAD R4, R4, R11, R7 ;  /* 0x0000000b04047224 */ /* 0x004fc800078e0207 */
[----:B---3--:R-:W-:-:S04]  /*0d50*/  IMAD R4, R12, R5, R4 ;  /* 0x000000050c047224 */ /* 0x008fc800078e0204 */
[----:B----4-:R-:W-:-:S04]  /*0d60*/  IMAD R4, R6, R13, R4 ;  /* 0x0000000d06047224 */ /* 0x010fc800078e0204 */
[----:B-----5:R-:W-:-:S04]  /*0d70*/  IMAD R4, R21, R14, R4 ;  /* 0x0000000e15047224 */ /* 0x020fc800078e0204 */
[----:B------:R-:W-:Y:S01]  /*0d80*/  IMAD R23, R26, R15, R4 ;  /* 0x0000000f1a177224 */ /* 0x000fe200078e0204 */
[----:B------:R-:W-:Y:S06]  /*0d90*/  BAR.SYNC.DEFER_BLOCKING 0x0 ;  /* 0x0000000000007b1d */ /* 0x000fec0000010000 */
.L_x_0:
[----:B------:R-:W0:Y:S01]  /*0da0*/  LDCU UR6, c[0x0][0x3a0] ;  /* 0x00007400ff0677ac */ /* 0x000e220008000800 */
[----:B------:R-:W1:Y:S01]  /*0db0*/  LDCU UR4, c[0x0][0x398] ;  /* 0x00007300ff0477ac */ /* 0x000e620008000800 */
[----:B0-----:R-:W-:-:S04]  /*0dc0*/  ISETP.GE.AND P0, PT, R18, UR6, PT ;  /* 0x0000000612007c0c */ /* 0x001fc8000bf06270 */
[----:B-1----:R-:W-:-:S13]  /*0dd0*/  ISETP.GE.OR P0, PT, R20, UR4, P0 ;  /* 0x0000000414007c0c */ /* 0x002fda0008706670 */
[----:B------:R-:W-:Y:S05]  /*0de0*/  @P0 EXIT ;  /* 0x000000000000094d */ /* 0x000fea0003800000 */
[----:B------:R-:W0:Y:S01]  /*0df0*/  LDCU UR4, c[0x0][0x364] ;  /* 0x00006c80ff0477ac */ /* 0x000e220008000800 */
[----:B------:R-:W1:Y:S01]  /*0e00*/  LDC.64 R4, c[0x0][0x390] ;  /* 0x0000e400ff047b82 */ /* 0x000e620000000a00 */
[----:B------:R-:W2:Y:S01]  /*0e10*/  LDCU UR5, c[0x0][0x360] ;  /* 0x00006c00ff0577ac */ /* 0x000ea20008000800 */
[----:B0-----:R-:W-:Y:S02]  /*0e20*/  IMAD R0, R0, UR4, R3 ;  /* 0x0000000400007c24 */ /* 0x001fe4000f8e0203 */
[----:B--2---:R-:W-:-:S04]  /*0e30*/  IMAD R17, R2, UR5, R17 ;  /* 0x0000000502117c24 */ /* 0x004fc8000f8e0211 */
[----:B------:R-:W-:-:S04]  /*0e40*/  IMAD R3, R0, UR6, R17 ;  /* 0x0000000600037c24 */ /* 0x000fc8000f8e0211 */
[----:B-1----:R-:W-:-:S05]  /*0e50*/  IMAD.WIDE.U32 R2, R3, 0x4, R4 ;  /* 0x0000000403027825 */ /* 0x002fca00078e0004 */
[----:B------:R-:W-:Y:S01]  /*0e60*/  STG.E desc[UR8][R2.64], R23 ;  /* 0x0000001702007986 */ /* 0x000fe2000c101908 */
[----:B------:R-:W-:Y:S05]  /*0e70*/  EXIT ;  /* 0x000000000000794d */ /* 0x000fea0003800000 */
.L_x_3:
[----:B------:R-:W-:-:S00]  /*0e80*/  BRA `(.L_x_3) ;  /* 0xfffffffc00fc7947 */ /* 0x000fc0000383ffff */
[----:B------:R-:W-:-:S00]  /*0e90*/  NOP ;  /* 0x0000000000007918 */ /* 0x000fc00000000000 */
        /* <DEDUP_REMOVED lines=14> */
.L_x_4:


//--------------------- .nv.shared._Z25TiledMatrixMultiplicationPiS_S_iii --------------------------
	.section	.nv.shared._Z25TiledMatrixMultiplicationPiS_S_iii,"aw",@nobits
	.sectionflags	@""
	.align	4
.nv.shared._Z25TiledMatrixMultiplicationPiS_S_iii:
	.zero		3072


//--------------------- .nv.shared.reserved.0     --------------------------
	.section	.nv.shared.reserved.0,"aw",@nobits
	.weak		__nv_reservedSMEM_offset_0_alias
	.size		__nv_reservedSMEM_offset_0_alias, 0, 64
	.other		__nv_reservedSMEM_offset_0_alias,@"STO_CUDA_RESERVED_SHARED STV_DEFAULT"
__nv_reservedSMEM_offset_0_alias:
	.zero		0
	.zero		64


//--------------------- .nv.constant0._Z25TiledMatrixMultiplicationPiS_S_iii --------------------------
	.section	.nv.constant0._Z25TiledMatrixMultiplicationPiS_S_iii,"a",@progbits
	.sectionflags	@""
	.align	4
.nv.constant0._Z25TiledMatrixMultiplicationPiS_S_iii:
	.zero		932


//--------------------- SYMBOLS --------------------------

	.type		.nv.reservedSmem.offset0,@object
	.size		.nv.reservedSmem.offset0,0x4
	.type		.nv.reservedSmem.cap,@object
	.size		.nv.reservedSmem.cap,0x4
